	.headerflags	@"EF_CUDA_TEXMODE_UNIFIED EF_CUDA_64BIT_ADDRESS EF_CUDA_ACCELERATORS EF_CUDA_SM90 EF_CUDA_VIRTUAL_SM(EF_CUDA_SM90)"
	.elftype	@"ET_EXEC"


//--------------------- .nv.info                  --------------------------
	.section	.nv.info,"",@"SHT_CUDA_INFO"
	.align	4


	//----- nvinfo : EIATTR_REGCOUNT
	.align		4
        /*0000*/ 	.byte	0x04, 0x2f
        /*0002*/ 	.short	(.L_3 - .L_2)
	.align		4
.L_2:
        /*0004*/ 	.word	index@(triton_poi_fused__native_batch_norm_legit_no_training_leaky_relu_9)
        /*0008*/ 	.word	0x00000010


	//----- nvinfo : EIATTR_MIN_STACK_SIZE
	.align		4
.L_3:
        /*000c*/ 	.byte	0x04, 0x12
        /*000e*/ 	.short	(.L_5 - .L_4)
	.align		4
.L_4:
        /*0010*/ 	.word	index@(triton_poi_fused__native_batch_norm_legit_no_training_leaky_relu_9)
        /*0014*/ 	.word	0x00000000


	//----- nvinfo : EIATTR_FRAME_SIZE
	.align		4
.L_5:
        /*0018*/ 	.byte	0x04, 0x11
        /*001a*/ 	.short	(.L_7 - .L_6)
	.align		4
.L_6:
        /*001c*/ 	.word	index@(triton_poi_fused__native_batch_norm_legit_no_training_leaky_relu_9)
        /*0020*/ 	.word	0x00000000


	//----- nvinfo : EIATTR_MIN_STACK_SIZE
	.align		4
.L_7:
        /*0024*/ 	.byte	0x04, 0x12
        /*0026*/ 	.short	(.L_9 - .L_8)
	.align		4
.L_8:
        /*0028*/ 	.word	index@(triton_poi_fused__native_batch_norm_legit_no_training_leaky_relu_9)
        /*002c*/ 	.word	0x00000000
.L_9:


//--------------------- .nv.info.triton_poi_fused__native_batch_norm_legit_no_training_leaky_relu_9 --------------------------
	.section	.nv.info.triton_poi_fused__native_batch_norm_legit_no_training_leaky_relu_9,"",@"SHT_CUDA_INFO"
	.sectionflags	@""
	.align	4


	//----- nvinfo : EIATTR_CUDA_API_VERSION
	.align		4
        /*0000*/ 	.byte	0x04, 0x37
        /*0002*/ 	.short	(.L_11 - .L_10)
.L_10:
        /*0004*/ 	.word	0x0000007c


	//----- nvinfo : EIATTR_KPARAM_INFO
	.align		4
.L_11:
        /*0008*/ 	.byte	0x04, 0x17
        /*000a*/ 	.short	(.L_13 - .L_12)
.L_12:
        /*000c*/ 	.word	0x00000000
        /*0010*/ 	.short	0x0006
        /*0012*/ 	.short	0x0030
        /*0014*/ 	.byte	0x00, 0xf0, 0x11, 0x00


	//----- nvinfo : EIATTR_KPARAM_INFO
	.align		4
.L_13:
        /*0018*/ 	.byte	0x04, 0x17
        /*001a*/ 	.short	(.L_15 - .L_14)
.L_14:
        /*001c*/ 	.word	0x00000000
        /*0020*/ 	.short	0x0005
        /*0022*/ 	.short	0x0028
        /*0024*/ 	.byte	0x00, 0xf4, 0x21, 0x00


	//----- nvinfo : EIATTR_KPARAM_INFO
	.align		4
.L_15:
        /*0028*/ 	.byte	0x04, 0x17
        /*002a*/ 	.short	(.L_17 - .L_16)
.L_16:
        /*002c*/ 	.word	0x00000000
        /*0030*/ 	.short	0x0004
        /*0032*/ 	.short	0x0020
        /*0034*/ 	.byte	0x00, 0xf4, 0x21, 0x00


	//----- nvinfo : EIATTR_KPARAM_INFO
	.align		4
.L_17:
        /*0038*/ 	.byte	0x04, 0x17
        /*003a*/ 	.short	(.L_19 - .L_18)
.L_18:
        /*003c*/ 	.word	0x00000000
        /*0040*/ 	.short	0x0003
        /*0042*/ 	.short	0x0018
        /*0044*/ 	.byte	0x00, 0xf4, 0x21, 0x00


	//----- nvinfo : EIATTR_KPARAM_INFO
	.align		4
.L_19:
        /*0048*/ 	.byte	0x04, 0x17
        /*004a*/ 	.short	(.L_21 - .L_20)
.L_20:
        /*004c*/ 	.word	0x00000000
        /*0050*/ 	.short	0x0002
        /*0052*/ 	.short	0x0010
        /*0054*/ 	.byte	0x00, 0xf4, 0x21, 0x00


	//----- nvinfo : EIATTR_KPARAM_INFO
	.align		4
.L_21:
        /*0058*/ 	.byte	0x04, 0x17
        /*005a*/ 	.short	(.L_23 - .L_22)
.L_22:
        /*005c*/ 	.word	0x00000000
        /*0060*/ 	.short	0x0001
        /*0062*/ 	.short	0x0008
        /*0064*/ 	.byte	0x00, 0xf4, 0x21, 0x00


	//----- nvinfo : EIATTR_KPARAM_INFO
	.align		4
.L_23:
        /*0068*/ 	.byte	0x04, 0x17
        /*006a*/ 	.short	(.L_25 - .L_24)
.L_24:
        /*006c*/ 	.word	0x00000000
        /*0070*/ 	.short	0x0000
        /*0072*/ 	.short	0x0000
        /*0074*/ 	.byte	0x00, 0xf4, 0x21, 0x00


	//----- nvinfo : EIATTR_SPARSE_MMA_MASK
	.align		4
.L_25:
        /*0078*/ 	.byte	0x03, 0x50
        /*007a*/ 	.short	0x0000


	//----- nvinfo : EIATTR_MAXREG_COUNT
	.align		4
        /*007c*/ 	.byte	0x03, 0x1b
        /*007e*/ 	.short	0x00ff


	//----- nvinfo : EIATTR_EXIT_INSTR_OFFSETS
	.align		4
        /*0080*/ 	.byte	0x04, 0x1c
        /*0082*/ 	.short	(.L_27 - .L_26)


	//   ....[0]....
.L_26:
        /*0084*/ 	.word	0x00000300


	//----- nvinfo : EIATTR_REQNTID
	.align		4
.L_27:
        /*0088*/ 	.byte	0x04, 0x10
        /*008a*/ 	.short	(.L_29 - .L_28)
.L_28:
        /*008c*/ 	.word	0x00000080
        /*0090*/ 	.word	0x00000001
        /*0094*/ 	.word	0x00000001


	//----- nvinfo : EIATTR_CBANK_PARAM_SIZE
	.align		4
.L_29:
        /*0098*/ 	.byte	0x03, 0x19
        /*009a*/ 	.short	0x0034


	//----- nvinfo : EIATTR_PARAM_CBANK
	.align		4
        /*009c*/ 	.byte	0x04, 0x0a
        /*009e*/ 	.short	(.L_31 - .L_30)
	.align		4
.L_30:
        /*00a0*/ 	.word	index@(.nv.constant0.triton_poi_fused__native_batch_norm_legit_no_training_leaky_relu_9)
        /*00a4*/ 	.short	0x0210
        /*00a6*/ 	.short	0x0034


	//----- nvinfo : EIATTR_SW_WAR
	.align		4
.L_31:
        /*00a8*/ 	.byte	0x04, 0x36
        /*00aa*/ 	.short	(.L_33 - .L_32)
.L_32:
        /*00ac*/ 	.word	0x00000008
.L_33:


//--------------------- .nv.callgraph             --------------------------
	.section	.nv.callgraph,"",@"SHT_CUDA_CALLGRAPH"
	.align	4
	.sectionentsize	8
	.align		4
        /*0000*/ 	.word	0x00000000
	.align		4
        /*0004*/ 	.word	0xffffffff
	.align		4
        /*0008*/ 	.word	0x00000000
	.align		4
        /*000c*/ 	.word	0xfffffffe
	.align		4
        /*0010*/ 	.word	0x00000000
	.align		4
        /*0014*/ 	.word	0xfffffffd
	.align		4
        /*0018*/ 	.word	0x00000000
	.align		4
        /*001c*/ 	.word	0xfffffffc


//--------------------- .nv.constant4             --------------------------
	.section	.nv.constant4,"a",@progbits
	.align	8
	.align		8
.nv.constant4:
        /*0000*/ 	.dword	_$_str
	.align		8
        /*0008*/ 	.dword	_$_str_$_2


//--------------------- .text.triton_poi_fused__native_batch_norm_legit_no_training_leaky_relu_9 --------------------------
	.section	.text.triton_poi_fused__native_batch_norm_legit_no_training_leaky_relu_9,"ax",@progbits
	.align	128
        .global         triton_poi_fused__native_batch_norm_legit_no_training_leaky_relu_9
        .type           triton_poi_fused__native_batch_norm_legit_no_training_leaky_relu_9,@function
        .size           triton_poi_fused__native_batch_norm_legit_no_training_leaky_relu_9,(.L_x_1 - triton_poi_fused__native_batch_norm_legit_no_training_leaky_relu_9)
        .other          triton_poi_fused__native_batch_norm_legit_no_training_leaky_relu_9,@"STO_CUDA_ENTRY STV_DEFAULT"
triton_poi_fused__native_batch_norm_legit_no_training_leaky_relu_9:
.text.triton_poi_fused__native_batch_norm_legit_no_training_leaky_relu_9:
[----:B------:R-:W-:Y:S01]  /*0000*/  LDC R1, c[0x0][0x28] ;  /* 0x00000a00ff017b82 */ /* 0x000fe20000000800 */
[----:B------:R-:W1:Y:S07]  /*0010*/  S2R R0, SR_TID.X ;  /* 0x0000000000007919 */ /* 0x000e6e0000002100 */
[----:B------:R-:W2:Y:S01]  /*0020*/  LDC.64 R6, c[0x0][0x228] ;  /* 0x00008a00ff067b82 */ /* 0x000ea20000000a00 */
[----:B------:R-:W-:Y:S01]  /*0030*/  ULDC.64 UR4, c[0x0][0x208] ;  /* 0x0000820000047ab9 */ /* 0x000fe20000000a00 */
[----:B------:R-:W3:Y:S06]  /*0040*/  S2R R3, SR_CTAID.X ;  /* 0x0000000000037919 */ /* 0x000eec0000002500 */
[----:B------:R-:W4:Y:S08]  /*0050*/  LDC.64 R4, c[0x0][0x220] ;  /* 0x00008800ff047b82 */ /* 0x000f300000000a00 */
[----:B------:R-:W5:Y:S08]  /*0060*/  LDC.64 R8, c[0x0][0x230] ;  /* 0x00008c00ff087b82 */ /* 0x000f700000000a00 */
[----:B------:R-:W4:Y:S01]  /*0070*/  LDC.64 R10, c[0x0][0x238] ;  /* 0x00008e00ff0a7b82 */ /* 0x000f220000000a00 */
[----:B-1----:R-:W-:-:S02]  /*0080*/  LOP3.LUT R0, R0, 0x7f, RZ, 0xc0, !PT ;  /* 0x0000007f00007812 */ /* 0x002fc400078ec0ff */
[----:B---3--:R-:W-:Y:S02]  /*0090*/  SHF.R.S32.HI R2, RZ, 0x18, R3 ;  /* 0x00000018ff027819 */ /* 0x008fe40000011403 */
[----:B------:R-:W-:Y:S02]  /*00a0*/  LEA R0, R3, R0, 0x7 ;  /* 0x0000000003007211 */ /* 0x000fe400078e38ff */
[----:B------:R-:W-:-:S04]  /*00b0*/  SGXT R3, R2, 0x1 ;  /* 0x000000010203781a */ /* 0x000fc80000000200 */
[----:B------:R-:W-:-:S04]  /*00c0*/  LEA.HI R3, R3, R0, RZ, 0x4 ;  /* 0x0000000003037211 */ /* 0x000fc800078f20ff */
[--C-:B------:R-:W-:Y:S02]  /*00d0*/  SHF.R.S32.HI R2, RZ, 0x4, R3.reuse ;  /* 0x00000004ff027819 */ /* 0x100fe40000011403 */
[----:B------:R-:W-:-:S04]  /*00e0*/  SHF.R.S32.HI R3, RZ, 0x1f, R3 ;  /* 0x0000001fff037819 */ /* 0x000fc80000011403 */
[----:B------:R-:W-:-:S04]  /*00f0*/  LEA.HI R3, R3, R2, RZ, 0x9 ;  /* 0x0000000203037211 */ /* 0x000fc800078f48ff */
[----:B------:R-:W-:-:S04]  /*0100*/  LOP3.LUT R3, R3, 0xfffffe00, RZ, 0xc0, !PT ;  /* 0xfffffe0003037812 */ /* 0x000fc800078ec0ff */
[----:B------:R-:W-:Y:S02]  /*0110*/  IADD3 R13, R2, -R3, RZ ;  /* 0x80000003020d7210 */ /* 0x000fe40007ffe0ff */
[----:B------:R-:W1:Y:S03]  /*0120*/  LDC.64 R2, c[0x0][0x218] ;  /* 0x00008600ff027b82 */ /* 0x000e660000000a00 */
[----:B--2---:R-:W-:-:S06]  /*0130*/  IMAD.WIDE R6, R13, 0x4, R6 ;  /* 0x000000040d067825 */ /* 0x004fcc00078e0206 */
[----:B------:R-:W2:Y:S01]  /*0140*/  LDG.E.EL R6, desc[UR4][R6.64] ;  /* 0x0000000406067981 */ /* 0x000ea2000c2e1900 */
[----:B----4-:R-:W-:-:S04]  /*0150*/  IMAD.WIDE R4, R13, 0x4, R4 ;  /* 0x000000040d047825 */ /* 0x010fc800078e0204 */
[C---:B-----5:R-:W-:Y:S02]  /*0160*/  IMAD.WIDE R8, R13.reuse, 0x4, R8 ;  /* 0x000000040d087825 */ /* 0x060fe400078e0208 */
[----:B------:R3:W4:Y:S02]  /*0170*/  LDG.E.EL R5, desc[UR4][R4.64] ;  /* 0x0000000404057981 */ /* 0x000724000c2e1900 */
[----:B0-----:R-:W-:Y:S02]  /*0180*/  IMAD.WIDE R10, R13, 0x4, R10 ;  /* 0x000000040d0a7825 */ /* 0x001fe400078e020a */
[----:B------:R-:W5:Y:S02]  /*0190*/  LDG.E.EL R8, desc[UR4][R8.64] ;  /* 0x0000000408087981 */ /* 0x000f64000c2e1900 */
[----:B-1----:R-:W-:Y:S02]  /*01a0*/  IMAD.WIDE R2, R0, 0x4, R2 ;  /* 0x0000000400027825 */ /* 0x002fe400078e0202 */
[----:B------:R-:W5:Y:S04]  /*01b0*/  LDG.E.EL R11, desc[UR4][R10.64] ;  /* 0x000000040a0b7981 */ /* 0x000f68000c2e1900 */
[----:B------:R-:W4:Y:S01]  /*01c0*/  LDG.E R2, desc[UR4][R2.64] ;  /* 0x0000000402027981 */ /* 0x000f22000c1e1900 */
[----:B---3--:R-:W-:Y:S01]  /*01d0*/  HFMA2.MMA R4, -RZ, RZ, 1.625, 0 ;  /* 0x3e800000ff047435 */ /* 0x008fe200000001ff */
[----:B--2---:R-:W-:-:S04]  /*01e0*/  FADD R6, R6, 9.9999997473787516356e-06 ;  /* 0x3727c5ac06067421 */ /* 0x004fc80000000000 */
[----:B------:R-:W0:Y:S02]  /*01f0*/  MUFU.SQRT R7, R6 ;  /* 0x0000000600077308 */ /* 0x000e240000002000 */
[C---:B0-----:R-:W-:Y:S02]  /*0200*/  FSETP.GT.AND P0, PT, R7.reuse, 8.50705917302346158658e+37, PT ;  /* 0x7e8000000700780b */ /* 0x041fe40003f04000 */
[----:B------:R-:W-:-:S11]  /*0210*/  FSETP.GEU.AND P1, PT, R7, 1.175494350822287508e-38, PT ;  /* 0x008000000700780b */ /* 0x000fd60003f2e000 */
[----:B------:R-:W-:-:S04]  /*0220*/  @P0 FMUL R7, R7, 0.25 ;  /* 0x3e80000007070820 */ /* 0x000fc80000400000 */
[----:B------:R-:W-:-:S06]  /*0230*/  @!P1 FMUL R7, R7, 16777216 ;  /* 0x4b80000007079820 */ /* 0x000fcc0000400000 */
[----:B------:R-:W0:Y:S01]  /*0240*/  MUFU.RCP R7, R7 ;  /* 0x0000000700077308 */ /* 0x000e220000001000 */
[----:B------:R-:W-:Y:S01]  /*0250*/  FSEL R4, R4, 1, P0 ;  /* 0x3f80000004047808 */ /* 0x000fe20000000000 */
[----:B----4-:R-:W-:Y:S02]  /*0260*/  FADD R5, R2, -R5 ;  /* 0x8000000502057221 */ /* 0x010fe40000000000 */
[----:B------:R-:W1:Y:S02]  /*0270*/  LDC.64 R2, c[0x0][0x210] ;  /* 0x00008400ff027b82 */ /* 0x000e640000000a00 */
[----:B------:R-:W-:-:S04]  /*0280*/  @!P1 FMUL R4, R4, 16777216 ;  /* 0x4b80000004049820 */ /* 0x000fc80000400000 */
[----:B0-----:R-:W-:-:S04]  /*0290*/  FMUL R4, R7, R4 ;  /* 0x0000000407047220 */ /* 0x001fc80000400000 */
[----:B------:R-:W-:-:S04]  /*02a0*/  FMUL R4, R5, R4 ;  /* 0x0000000405047220 */ /* 0x000fc80000400000 */
[----:B-----5:R-:W-:-:S05]  /*02b0*/  FFMA R11, R8, R4, R11 ;  /* 0x00000004080b7223 */ /* 0x020fca000000000b */
[----:B------:R-:W-:Y:S01]  /*02c0*/  FSETP.GT.AND P0, PT, R11, RZ, PT ;  /* 0x000000ff0b00720b */ /* 0x000fe20003f04000 */
[----:B-1----:R-:W-:-:S12]  /*02d0*/  IMAD.WIDE R2, R0, 0x4, R2 ;  /* 0x0000000400027825 */ /* 0x002fd800078e0202 */
[----:B------:R-:W-:-:S05]  /*02e0*/  @!P0 FMUL R11, R11, 0.20000000298023223877 ;  /* 0x3e4ccccd0b0b8820 */ /* 0x000fca0000400000 */
[----:B------:R-:W-:Y:S01]  /*02f0*/  STG.E desc[UR4][R2.64], R11 ;  /* 0x0000000b02007986 */ /* 0x000fe2000c101904 */
[----:B------:R-:W-:Y:S05]  /*0300*/  EXIT ;  /* 0x000000000000794d */ /* 0x000fea0003800000 */
.L_x_0:
[----:B------:R-:W-:-:S00]  /*0310*/  BRA `(.L_x_0) ;  /* 0xfffffffc00fc7947 */ /* 0x000fc0000383ffff */
[----:B------:R-:W-:-:S00]  /*0320*/  NOP ;  /* 0x0000000000007918 */ /* 0x000fc00000000000 */
        /* <DEDUP_REMOVED lines=13> */
.L_x_1:


//--------------------- .nv.global.init           --------------------------
	.section	.nv.global.init,"aw",@progbits
.nv.global.init:
	.type		_$_str,@object
	.size		_$_str,(_$_str_$_2 - _$_str)
_$_str:
        /*0000*/ 	.byte	0x5f, 0x5f, 0x43, 0x55, 0x44, 0x41, 0x5f, 0x46, 0x54, 0x5a, 0x00
	.type		_$_str_$_2,@object
	.size		_$_str_$_2,(.L_1 - _$_str_$_2)
_$_str_$_2:
        /*000b*/ 	.byte	0x5f, 0x5f, 0x43, 0x55, 0x44, 0x41, 0x5f, 0x50, 0x52, 0x45, 0x43, 0x5f, 0x53, 0x51, 0x52, 0x54
        /*001b*/ 	.byte	0x00
.L_1:


//--------------------- .nv.constant0.triton_poi_fused__native_batch_norm_legit_no_training_leaky_relu_9 --------------------------
	.section	.nv.constant0.triton_poi_fused__native_batch_norm_legit_no_training_leaky_relu_9,"a",@progbits
	.sectionflags	@""
	.align	4
.nv.constant0.triton_poi_fused__native_batch_norm_legit_no_training_leaky_relu_9:
	.zero		580
